//
// Generated by NVIDIA NVVM Compiler
//
// Compiler Build ID: CL-36424714
// Cuda compilation tools, release 13.0, V13.0.88
// Based on NVVM 20.0.0
//

.version 9.0
.target sm_100
.address_size 64

	// .globl	_Z6kernelP4blobi

.visible .entry _Z6kernelP4blobi(
	.param .u64 .ptr .align 1 _Z6kernelP4blobi_param_0,
	.param .u32 _Z6kernelP4blobi_param_1
)
{
	.reg .b64 	%rd<5>;

	ld.param.u64 	%rd1, [_Z6kernelP4blobi_param_0];
	cvta.to.global.u64 	%rd2, %rd1;
	ld.global.u64 	%rd3, [%rd2];
	add.s64 	%rd4, %rd3, 5;
	st.global.u64 	[%rd2], %rd4;
	ret;

}
	// .globl	_Z8kernel_dP4blobi
.visible .entry _Z8kernel_dP4blobi(
	.param .u64 .ptr .align 1 _Z8kernel_dP4blobi_param_0,
	.param .u32 _Z8kernel_dP4blobi_param_1
)
{
	.reg .b64 	%rd<5>;

	ld.param.u64 	%rd1, [_Z8kernel_dP4blobi_param_0];
	cvta.to.global.u64 	%rd2, %rd1;
	ld.global.u64 	%rd3, [%rd2];
	add.s64 	%rd4, %rd3, 5;
	st.global.u64 	[%rd2], %rd4;
	ret;

}
	// .globl	_Z10nullKernelv
.visible .entry _Z10nullKernelv()
{


	ret;

}


// ===== COMPILED SASS (sm_100) =====

	.target	sm_100

	.elftype	@"ET_EXEC"


//--------------------- .note.nv.tkinfo           --------------------------
	.section	.note.nv.tkinfo,"",@"SHT_NOTE"
	.sectionflags	@"SHF_NOTE_NV_TKINFO"
	.tkinfo
        /*0018*/ 	.word	0x00000002
        /*0030*/ 	.string	""
        /*0030*/ 	.string	"ptxas"
        /*0030*/ 	.string	"Cuda compilation tools, release 13.0, V13.0.88"
        /*0030*/ 	.string	"Build cuda_13.0.r13.0/compiler.36424714_0"
        /*0030*/ 	.string	"-arch sm_100 -m 64 "



//--------------------- .note.nv.cuinfo           --------------------------
	.section	.note.nv.cuinfo,"",@"SHT_NOTE"
	.sectionflags	@"SHF_NOTE_NV_CUINFO"
        /*0018*/ 	.short	0x0002
        /*001a*/ 	.short	0x0064
        /*001c*/ 	.short	0x0082
	.zero		2


//--------------------- .nv.info                  --------------------------
	.section	.nv.info,"",@"SHT_CUDA_INFO"
	.align	4


	//----- nvinfo : EIATTR_REGCOUNT
	.align		4
        /*0000*/ 	.byte	0x04, 0x2f
        /*0002*/ 	.short	(.L_1 - .L_0)
	.align		4
.L_0:
        /*0004*/ 	.word	index@(_Z6kernelP4blobi)
        /*0008*/ 	.word	0x00000008


	//----- nvinfo : EIATTR_FRAME_SIZE
	.align		4
.L_1:
        /*000c*/ 	.byte	0x04, 0x11
        /*000e*/ 	.short	(.L_3 - .L_2)
	.align		4
.L_2:
        /*0010*/ 	.word	index@(_Z6kernelP4blobi)
        /*0014*/ 	.word	0x00000000


	//----- nvinfo : EIATTR_REGCOUNT
	.align		4
.L_3:
        /*0018*/ 	.byte	0x04, 0x2f
        /*001a*/ 	.short	(.L_5 - .L_4)
	.align		4
.L_4:
        /*001c*/ 	.word	index@(_Z8kernel_dP4blobi)
        /*0020*/ 	.word	0x00000008


	//----- nvinfo : EIATTR_FRAME_SIZE
	.align		4
.L_5:
        /*0024*/ 	.byte	0x04, 0x11
        /*0026*/ 	.short	(.L_7 - .L_6)
	.align		4
.L_6:
        /*0028*/ 	.word	index@(_Z8kernel_dP4blobi)
        /*002c*/ 	.word	0x00000000


	//----- nvinfo : EIATTR_REGCOUNT
	.align		4
.L_7:
        /*0030*/ 	.byte	0x04, 0x2f
        /*0032*/ 	.short	(.L_9 - .L_8)
	.align		4
.L_8:
        /*0034*/ 	.word	index@(_Z10nullKernelv)
        /*0038*/ 	.word	0x00000004


	//----- nvinfo : EIATTR_FRAME_SIZE
	.align		4
.L_9:
        /*003c*/ 	.byte	0x04, 0x11
        /*003e*/ 	.short	(.L_11 - .L_10)
	.align		4
.L_10:
        /*0040*/ 	.word	index@(_Z10nullKernelv)
        /*0044*/ 	.word	0x00000000


	//----- nvinfo : EIATTR_MIN_STACK_SIZE
	.align		4
.L_11:
        /*0048*/ 	.byte	0x04, 0x12
        /*004a*/ 	.short	(.L_13 - .L_12)
	.align		4
.L_12:
        /*004c*/ 	.word	index@(_Z10nullKernelv)
        /*0050*/ 	.word	0x00000000


	//----- nvinfo : EIATTR_MIN_STACK_SIZE
	.align		4
.L_13:
        /*0054*/ 	.byte	0x04, 0x12
        /*0056*/ 	.short	(.L_15 - .L_14)
	.align		4
.L_14:
        /*0058*/ 	.word	index@(_Z8kernel_dP4blobi)
        /*005c*/ 	.word	0x00000000


	//----- nvinfo : EIATTR_MIN_STACK_SIZE
	.align		4
.L_15:
        /*0060*/ 	.byte	0x04, 0x12
        /*0062*/ 	.short	(.L_17 - .L_16)
	.align		4
.L_16:
        /*0064*/ 	.word	index@(_Z6kernelP4blobi)
        /*0068*/ 	.word	0x00000000
.L_17:


//--------------------- .nv.compat                --------------------------
	.section	.nv.compat,"",@"SHT_CUDA_COMPAT_INFO"
	.align	4
        /*0000*/ 	.byte	0x02, 0x09, 0x00, 0x00, 0x02, 0x02, 0x01, 0x00, 0x02, 0x05, 0x05, 0x00, 0x03, 0x07, 0x01, 0x01
        /*0010*/ 	.byte	0x02, 0x03, 0x00, 0x00, 0x02, 0x06, 0x01, 0x00, 0x04, 0x0b, 0x08, 0x00, 0x09, 0x00, 0x00, 0x00
        /*0020*/ 	.byte	0x00, 0x00, 0x00, 0x00


//--------------------- .nv.info._Z10nullKernelv  --------------------------
	.section	.nv.info._Z10nullKernelv,"",@"SHT_CUDA_INFO"
	.sectionflags	@""
	.align	4


	//----- nvinfo : EIATTR_CUDA_API_VERSION
	.align		4
        /*0000*/ 	.byte	0x04, 0x37
        /*0002*/ 	.short	(.L_19 - .L_18)
.L_18:
        /*0004*/ 	.word	0x00000082


	//----- nvinfo : EIATTR_SPARSE_MMA_MASK
	.align		4
.L_19:
        /*0008*/ 	.byte	0x03, 0x50
        /*000a*/ 	.short	0x0000


	//----- nvinfo : EIATTR_MAXREG_COUNT
	.align		4
        /*000c*/ 	.byte	0x03, 0x1b
        /*000e*/ 	.short	0x00ff


	//----- nvinfo : EIATTR_MERCURY_ISA_VERSION
	.align		4
        /*0010*/ 	.byte	0x03, 0x5f
        /*0012*/ 	.short	0x0101


	//----- nvinfo : EIATTR_VRC_CTA_INIT_COUNT
	.align		4
        /*0014*/ 	.byte	0x02, 0x4a
	.zero		1
	.zero		1


	//----- nvinfo : EIATTR_EXIT_INSTR_OFFSETS
	.align		4
        /*0018*/ 	.byte	0x04, 0x1c
        /*001a*/ 	.short	(.L_21 - .L_20)


	//   ....[0]....
.L_20:
        /*001c*/ 	.word	0x00000010


	//----- nvinfo : EIATTR_SW_WAR
	.align		4
.L_21:
        /*0020*/ 	.byte	0x04, 0x36
        /*0022*/ 	.short	(.L_23 - .L_22)
.L_22:
        /*0024*/ 	.word	0x00000008
.L_23:


//--------------------- .nv.info._Z8kernel_dP4blobi --------------------------
	.section	.nv.info._Z8kernel_dP4blobi,"",@"SHT_CUDA_INFO"
	.sectionflags	@""
	.align	4


	//----- nvinfo : EIATTR_CUDA_API_VERSION
	.align		4
        /*0000*/ 	.byte	0x04, 0x37
        /*0002*/ 	.short	(.L_25 - .L_24)
.L_24:
        /*0004*/ 	.word	0x00000082


	//----- nvinfo : EIATTR_KPARAM_INFO
	.align		4
.L_25:
        /*0008*/ 	.byte	0x04, 0x17
        /*000a*/ 	.short	(.L_27 - .L_26)
.L_26:
        /*000c*/ 	.word	0x00000000
        /*0010*/ 	.short	0x0001
        /*0012*/ 	.short	0x0008
        /*0014*/ 	.byte	0x00, 0xf0, 0x11, 0x00


	//----- nvinfo : EIATTR_KPARAM_INFO
	.align		4
.L_27:
        /*0018*/ 	.byte	0x04, 0x17
        /*001a*/ 	.short	(.L_29 - .L_28)
.L_28:
        /*001c*/ 	.word	0x00000000
        /*0020*/ 	.short	0x0000
        /*0022*/ 	.short	0x0000
        /*0024*/ 	.byte	0x00, 0xf5, 0x21, 0x00


	//----- nvinfo : EIATTR_SPARSE_MMA_MASK
	.align		4
.L_29:
        /*0028*/ 	.byte	0x03, 0x50
        /*002a*/ 	.short	0x0000


	//----- nvinfo : EIATTR_MAXREG_COUNT
	.align		4
        /*002c*/ 	.byte	0x03, 0x1b
        /*002e*/ 	.short	0x00ff


	//----- nvinfo : EIATTR_MERCURY_ISA_VERSION
	.align		4
        /*0030*/ 	.byte	0x03, 0x5f
        /*0032*/ 	.short	0x0101


	//----- nvinfo : EIATTR_VRC_CTA_INIT_COUNT
	.align		4
        /*0034*/ 	.byte	0x02, 0x4a
	.zero		1
	.zero		1


	//----- nvinfo : EIATTR_EXIT_INSTR_OFFSETS
	.align		4
        /*0038*/ 	.byte	0x04, 0x1c
        /*003a*/ 	.short	(.L_31 - .L_30)


	//   ....[0]....
.L_30:
        /*003c*/ 	.word	0x00000070


	//----- nvinfo : EIATTR_CBANK_PARAM_SIZE
	.align		4
.L_31:
        /*0040*/ 	.byte	0x03, 0x19
        /*0042*/ 	.short	0x000c


	//----- nvinfo : EIATTR_PARAM_CBANK
	.align		4
        /*0044*/ 	.byte	0x04, 0x0a
        /*0046*/ 	.short	(.L_33 - .L_32)
	.align		4
.L_32:
        /*0048*/ 	.word	index@(.nv.constant0._Z8kernel_dP4blobi)
        /*004c*/ 	.short	0x0380
        /*004e*/ 	.short	0x000c


	//----- nvinfo : EIATTR_SW_WAR
	.align		4
.L_33:
        /*0050*/ 	.byte	0x04, 0x36
        /*0052*/ 	.short	(.L_35 - .L_34)
.L_34:
        /*0054*/ 	.word	0x00000008
.L_35:


//--------------------- .nv.info._Z6kernelP4blobi --------------------------
	.section	.nv.info._Z6kernelP4blobi,"",@"SHT_CUDA_INFO"
	.sectionflags	@""
	.align	4


	//----- nvinfo : EIATTR_CUDA_API_VERSION
	.align		4
        /*0000*/ 	.byte	0x04, 0x37
        /*0002*/ 	.short	(.L_37 - .L_36)
.L_36:
        /*0004*/ 	.word	0x00000082


	//----- nvinfo : EIATTR_KPARAM_INFO
	.align		4
.L_37:
        /*0008*/ 	.byte	0x04, 0x17
        /*000a*/ 	.short	(.L_39 - .L_38)
.L_38:
        /*000c*/ 	.word	0x00000000
        /*0010*/ 	.short	0x0001
        /*0012*/ 	.short	0x0008
        /*0014*/ 	.byte	0x00, 0xf0, 0x11, 0x00


	//----- nvinfo : EIATTR_KPARAM_INFO
	.align		4
.L_39:
        /*0018*/ 	.byte	0x04, 0x17
        /*001a*/ 	.short	(.L_41 - .L_40)
.L_40:
        /*001c*/ 	.word	0x00000000
        /*0020*/ 	.short	0x0000
        /*0022*/ 	.short	0x0000
        /*0024*/ 	.byte	0x00, 0xf5, 0x21, 0x00


	//----- nvinfo : EIATTR_SPARSE_MMA_MASK
	.align		4
.L_41:
        /*0028*/ 	.byte	0x03, 0x50
        /*002a*/ 	.short	0x0000


	//----- nvinfo : EIATTR_MAXREG_COUNT
	.align		4
        /*002c*/ 	.byte	0x03, 0x1b
        /*002e*/ 	.short	0x00ff


	//----- nvinfo : EIATTR_MERCURY_ISA_VERSION
	.align		4
        /*0030*/ 	.byte	0x03, 0x5f
        /*0032*/ 	.short	0x0101


	//----- nvinfo : EIATTR_VRC_CTA_INIT_COUNT
	.align		4
        /*0034*/ 	.byte	0x02, 0x4a
	.zero		1
	.zero		1


	//----- nvinfo : EIATTR_EXIT_INSTR_OFFSETS
	.align		4
        /*0038*/ 	.byte	0x04, 0x1c
        /*003a*/ 	.short	(.L_43 - .L_42)


	//   ....[0]....
.L_42:
        /*003c*/ 	.word	0x00000070


	//----- nvinfo : EIATTR_CBANK_PARAM_SIZE
	.align		4
.L_43:
        /*0040*/ 	.byte	0x03, 0x19
        /*0042*/ 	.short	0x000c


	//----- nvinfo : EIATTR_PARAM_CBANK
	.align		4
        /*0044*/ 	.byte	0x04, 0x0a
        /*0046*/ 	.short	(.L_45 - .L_44)
	.align		4
.L_44:
        /*0048*/ 	.word	index@(.nv.constant0._Z6kernelP4blobi)
        /*004c*/ 	.short	0x0380
        /*004e*/ 	.short	0x000c


	//----- nvinfo : EIATTR_SW_WAR
	.align		4
.L_45:
        /*0050*/ 	.byte	0x04, 0x36
        /*0052*/ 	.short	(.L_47 - .L_46)
.L_46:
        /*0054*/ 	.word	0x00000008
.L_47:


//--------------------- .nv.callgraph             --------------------------
	.section	.nv.callgraph,"",@"SHT_CUDA_CALLGRAPH"
	.align	4
	.sectionentsize	8
	.align		4
        /*0000*/ 	.word	0x00000000
	.align		4
        /*0004*/ 	.word	0xffffffff
	.align		4
        /*0008*/ 	.word	0x00000000
	.align		4
        /*000c*/ 	.word	0xfffffffe
	.align		4
        /*0010*/ 	.word	0x00000000
	.align		4
        /*0014*/ 	.word	0xfffffffd
	.align		4
        /*0018*/ 	.word	0x00000000
	.align		4
        /*001c*/ 	.word	0xfffffffc


//--------------------- .text._Z10nullKernelv     --------------------------
	.section	.text._Z10nullKernelv,"ax",@progbits
	.align	128
        .global         _Z10nullKernelv
        .type           _Z10nullKernelv,@function
        .size           _Z10nullKernelv,(.L_x_3 - _Z10nullKernelv)
        .other          _Z10nullKernelv,@"STO_CUDA_ENTRY STV_DEFAULT"
_Z10nullKernelv:
.text._Z10nullKernelv:
[----:B------:R-:W-:Y:S01]  /*0000*/  LDC R1, c[0x0][0x37c] ;  /* 0x0000df00ff017b82 */ /* 0x000fe20000000800 */
[----:B------:R-:W-:Y:S05]  /*0010*/  EXIT ;  /* 0x000000000000794d */ /* 0x000fea0003800000 */
.L_x_0:
[----:B------:R-:W-:-:S00]  /*0020*/  BRA `(.L_x_0) ;  /* 0xfffffffc00fc7947 */ /* 0x000fc0000383ffff */
[----:B------:R-:W-:-:S00]  /*0030*/  NOP ;  /* 0x0000000000007918 */ /* 0x000fc00000000000 */
        /* <DEDUP_REMOVED lines=12> */
.L_x_3:


//--------------------- .text._Z8kernel_dP4blobi  --------------------------
	.section	.text._Z8kernel_dP4blobi,"ax",@progbits
	.align	128
        .global         _Z8kernel_dP4blobi
        .type           _Z8kernel_dP4blobi,@function
        .size           _Z8kernel_dP4blobi,(.L_x_4 - _Z8kernel_dP4blobi)
        .other          _Z8kernel_dP4blobi,@"STO_CUDA_ENTRY STV_DEFAULT"
_Z8kernel_dP4blobi:
.text._Z8kernel_dP4blobi:
[----:B------:R-:W-:Y:S08]  /*0000*/  LDC R1, c[0x0][0x37c] ;  /* 0x0000df00ff017b82 */ /* 0x000ff00000000800 */
[----:B------:R-:W0:Y:S01]  /*0010*/  LDC.64 R2, c[0x0][0x380] ;  /* 0x0000e000ff027b82 */ /* 0x000e220000000a00 */
[----:B------:R-:W0:Y:S02]  /*0020*/  LDCU.64 UR4, c[0x0][0x358] ;  /* 0x00006b00ff0477ac */ /* 0x000e240008000a00 */
[----:B0-----:R-:W2:Y:S02]  /*0030*/  LDG.E.64 R4, desc[UR4][R2.64] ;  /* 0x0000000402047981 */ /* 0x001ea4000c1e1b00 */
[----:B--2---:R-:W-:-:S04]  /*0040*/  IADD3 R4, P0, PT, R4, 0x5, RZ ;  /* 0x0000000504047810 */ /* 0x004fc80007f1e0ff */
[----:B------:R-:W-:-:S05]  /*0050*/  IADD3.X R5, PT, PT, RZ, R5, RZ, P0, !PT ;  /* 0x00000005ff057210 */ /* 0x000fca00007fe4ff */
[----:B------:R-:W-:Y:S01]  /*0060*/  STG.E.64 desc[UR4][R2.64], R4 ;  /* 0x0000000402007986 */ /* 0x000fe2000c101b04 */
[----:B------:R-:W-:Y:S05]  /*0070*/  EXIT ;  /* 0x000000000000794d */ /* 0x000fea0003800000 */
.L_x_1:
        /* <DEDUP_REMOVED lines=16> */
.L_x_4:


//--------------------- .text._Z6kernelP4blobi    --------------------------
	.section	.text._Z6kernelP4blobi,"ax",@progbits
	.align	128
        .global         _Z6kernelP4blobi
        .type           _Z6kernelP4blobi,@function
        .size           _Z6kernelP4blobi,(.L_x_5 - _Z6kernelP4blobi)
        .other          _Z6kernelP4blobi,@"STO_CUDA_ENTRY STV_DEFAULT"
_Z6kernelP4blobi:
.text._Z6kernelP4blobi:
        /* <DEDUP_REMOVED lines=8> */
.L_x_2:
        /* <DEDUP_REMOVED lines=16> */
.L_x_5:


//--------------------- .nv.shared.reserved.0     --------------------------
	.section	.nv.shared.reserved.0,"aw",@nobits
	.weak		__nv_reservedSMEM_offset_0_alias
	.size		__nv_reservedSMEM_offset_0_alias, 0, 64
	.other		__nv_reservedSMEM_offset_0_alias,@"STO_CUDA_RESERVED_SHARED STV_DEFAULT"
__nv_reservedSMEM_offset_0_alias:
	.zero		0
	.zero		64


//--------------------- .nv.constant0._Z10nullKernelv --------------------------
	.section	.nv.constant0._Z10nullKernelv,"a",@progbits
	.sectionflags	@""
	.align	4
.nv.constant0._Z10nullKernelv:
	.zero		896


//--------------------- .nv.constant0._Z8kernel_dP4blobi --------------------------
	.section	.nv.constant0._Z8kernel_dP4blobi,"a",@progbits
	.sectionflags	@""
	.align	4
.nv.constant0._Z8kernel_dP4blobi:
	.zero		908


//--------------------- .nv.constant0._Z6kernelP4blobi --------------------------
	.section	.nv.constant0._Z6kernelP4blobi,"a",@progbits
	.sectionflags	@""
	.align	4
.nv.constant0._Z6kernelP4blobi:
	.zero		908


//--------------------- SYMBOLS --------------------------

	.type		.nv.reservedSmem.offset0,@object
	.size		.nv.reservedSmem.offset0,0x4
